//
// Generated by NVIDIA NVVM Compiler
//
// Compiler Build ID: CL-36424714
// Cuda compilation tools, release 13.0, V13.0.88
// Based on NVVM 20.0.0
//

.version 9.0
.target sm_100
.address_size 64

	// .globl	shortconv_depthwise_kernel

.visible .entry shortconv_depthwise_kernel(
	.param .u64 .ptr .align 1 shortconv_depthwise_kernel_param_0,
	.param .u64 .ptr .align 1 shortconv_depthwise_kernel_param_1,
	.param .u64 .ptr .align 1 shortconv_depthwise_kernel_param_2,
	.param .u64 .ptr .align 1 shortconv_depthwise_kernel_param_3,
	.param .u32 shortconv_depthwise_kernel_param_4,
	.param .u32 shortconv_depthwise_kernel_param_5
)
{
	.reg .pred 	%p<21>;
	.reg .b32 	%r<89>;
	.reg .b32 	%f<148>;
	.reg .b64 	%rd<113>;

	ld.param.u64 	%rd11, [shortconv_depthwise_kernel_param_0];
	ld.param.u64 	%rd12, [shortconv_depthwise_kernel_param_1];
	ld.param.u64 	%rd14, [shortconv_depthwise_kernel_param_2];
	ld.param.u64 	%rd13, [shortconv_depthwise_kernel_param_3];
	ld.param.u32 	%r55, [shortconv_depthwise_kernel_param_4];
	ld.param.u32 	%r56, [shortconv_depthwise_kernel_param_5];
	cvta.to.global.u64 	%rd1, %rd14;
	mov.u32 	%r57, %ctaid.x;
	mov.u32 	%r58, %ntid.x;
	mul.lo.s32 	%r1, %r57, %r58;
	mov.u32 	%r2, %tid.x;
	add.s32 	%r3, %r1, %r2;
	setp.ge.s32 	%p1, %r3, %r55;
	@%p1 bra 	$L__BB0_30;
	cvta.to.global.u64 	%rd15, %rd11;
	cvta.to.global.u64 	%rd2, %rd12;
	mul.wide.s32 	%rd16, %r3, 4;
	add.s64 	%rd17, %rd15, %rd16;
	ld.global.nc.f32 	%f18, [%rd17];
	mul.wide.s32 	%rd3, %r55, 4;
	add.s64 	%rd18, %rd17, %rd3;
	ld.global.nc.f32 	%f1, [%rd18];
	add.s64 	%rd19, %rd18, %rd3;
	ld.global.nc.f32 	%f19, [%rd19];
	mul.f32 	%f2, %f18, %f19;
	mul.lo.s32 	%r4, %r56, %r3;
	mul.wide.s32 	%rd20, %r4, 4;
	add.s64 	%rd4, %rd2, %rd20;
	add.s32 	%r5, %r56, -1;
	setp.lt.s32 	%p2, %r56, 2;
	mov.f32 	%f147, 0f00000000;
	@%p2 bra 	$L__BB0_14;
	add.s32 	%r60, %r56, -2;
	and.b32  	%r6, %r5, 15;
	setp.lt.u32 	%p3, %r60, 15;
	mov.f32 	%f147, 0f00000000;
	mov.b32 	%r76, 0;
	@%p3 bra 	$L__BB0_5;
	and.b32  	%r76, %r5, -16;
	neg.s32 	%r74, %r76;
	shl.b32 	%r9, %r55, 4;
	add.s64 	%rd22, %rd20, %rd2;
	add.s64 	%rd111, %rd22, 32;
	mov.f32 	%f147, 0f00000000;
	mov.u32 	%r73, %r3;
$L__BB0_4:
	.pragma "nounroll";
	ld.global.nc.f32 	%f23, [%rd111+-32];
	mul.wide.s32 	%rd23, %r73, 4;
	add.s64 	%rd24, %rd1, %rd23;
	ld.global.f32 	%f24, [%rd24];
	fma.rn.f32 	%f25, %f23, %f24, %f147;
	ld.global.nc.f32 	%f26, [%rd111+-28];
	add.s64 	%rd25, %rd24, %rd3;
	ld.global.f32 	%f27, [%rd25];
	fma.rn.f32 	%f28, %f26, %f27, %f25;
	ld.global.nc.f32 	%f29, [%rd111+-24];
	add.s64 	%rd26, %rd25, %rd3;
	ld.global.f32 	%f30, [%rd26];
	fma.rn.f32 	%f31, %f29, %f30, %f28;
	ld.global.nc.f32 	%f32, [%rd111+-20];
	add.s64 	%rd27, %rd26, %rd3;
	ld.global.f32 	%f33, [%rd27];
	fma.rn.f32 	%f34, %f32, %f33, %f31;
	ld.global.nc.f32 	%f35, [%rd111+-16];
	add.s64 	%rd28, %rd27, %rd3;
	ld.global.f32 	%f36, [%rd28];
	fma.rn.f32 	%f37, %f35, %f36, %f34;
	ld.global.nc.f32 	%f38, [%rd111+-12];
	add.s64 	%rd29, %rd28, %rd3;
	ld.global.f32 	%f39, [%rd29];
	fma.rn.f32 	%f40, %f38, %f39, %f37;
	ld.global.nc.f32 	%f41, [%rd111+-8];
	add.s64 	%rd30, %rd29, %rd3;
	ld.global.f32 	%f42, [%rd30];
	fma.rn.f32 	%f43, %f41, %f42, %f40;
	ld.global.nc.f32 	%f44, [%rd111+-4];
	add.s64 	%rd31, %rd30, %rd3;
	ld.global.f32 	%f45, [%rd31];
	fma.rn.f32 	%f46, %f44, %f45, %f43;
	ld.global.nc.f32 	%f47, [%rd111];
	add.s64 	%rd32, %rd31, %rd3;
	ld.global.f32 	%f48, [%rd32];
	fma.rn.f32 	%f49, %f47, %f48, %f46;
	ld.global.nc.f32 	%f50, [%rd111+4];
	add.s64 	%rd33, %rd32, %rd3;
	ld.global.f32 	%f51, [%rd33];
	fma.rn.f32 	%f52, %f50, %f51, %f49;
	ld.global.nc.f32 	%f53, [%rd111+8];
	add.s64 	%rd34, %rd33, %rd3;
	ld.global.f32 	%f54, [%rd34];
	fma.rn.f32 	%f55, %f53, %f54, %f52;
	ld.global.nc.f32 	%f56, [%rd111+12];
	add.s64 	%rd35, %rd34, %rd3;
	ld.global.f32 	%f57, [%rd35];
	fma.rn.f32 	%f58, %f56, %f57, %f55;
	ld.global.nc.f32 	%f59, [%rd111+16];
	add.s64 	%rd36, %rd35, %rd3;
	ld.global.f32 	%f60, [%rd36];
	fma.rn.f32 	%f61, %f59, %f60, %f58;
	ld.global.nc.f32 	%f62, [%rd111+20];
	add.s64 	%rd37, %rd36, %rd3;
	ld.global.f32 	%f63, [%rd37];
	fma.rn.f32 	%f64, %f62, %f63, %f61;
	ld.global.nc.f32 	%f65, [%rd111+24];
	add.s64 	%rd38, %rd37, %rd3;
	ld.global.f32 	%f66, [%rd38];
	fma.rn.f32 	%f67, %f65, %f66, %f64;
	ld.global.nc.f32 	%f68, [%rd111+28];
	add.s64 	%rd39, %rd38, %rd3;
	ld.global.f32 	%f69, [%rd39];
	fma.rn.f32 	%f147, %f68, %f69, %f67;
	add.s32 	%r74, %r74, 16;
	add.s32 	%r73, %r73, %r9;
	add.s64 	%rd111, %rd111, 64;
	setp.ne.s32 	%p4, %r74, 0;
	@%p4 bra 	$L__BB0_4;
$L__BB0_5:
	setp.eq.s32 	%p5, %r6, 0;
	@%p5 bra 	$L__BB0_14;
	and.b32  	%r15, %r5, 7;
	setp.lt.u32 	%p6, %r6, 8;
	@%p6 bra 	$L__BB0_8;
	mul.wide.u32 	%rd40, %r76, 4;
	add.s64 	%rd41, %rd4, %rd40;
	ld.global.nc.f32 	%f71, [%rd41];
	mad.lo.s32 	%r61, %r76, %r55, %r3;
	mul.wide.s32 	%rd42, %r61, 4;
	add.s64 	%rd43, %rd1, %rd42;
	ld.global.f32 	%f72, [%rd43];
	fma.rn.f32 	%f73, %f71, %f72, %f147;
	ld.global.nc.f32 	%f74, [%rd41+4];
	add.s64 	%rd44, %rd43, %rd3;
	ld.global.f32 	%f75, [%rd44];
	fma.rn.f32 	%f76, %f74, %f75, %f73;
	ld.global.nc.f32 	%f77, [%rd41+8];
	add.s64 	%rd45, %rd44, %rd3;
	ld.global.f32 	%f78, [%rd45];
	fma.rn.f32 	%f79, %f77, %f78, %f76;
	ld.global.nc.f32 	%f80, [%rd41+12];
	add.s64 	%rd46, %rd45, %rd3;
	ld.global.f32 	%f81, [%rd46];
	fma.rn.f32 	%f82, %f80, %f81, %f79;
	ld.global.nc.f32 	%f83, [%rd41+16];
	add.s64 	%rd47, %rd46, %rd3;
	ld.global.f32 	%f84, [%rd47];
	fma.rn.f32 	%f85, %f83, %f84, %f82;
	ld.global.nc.f32 	%f86, [%rd41+20];
	add.s64 	%rd48, %rd47, %rd3;
	ld.global.f32 	%f87, [%rd48];
	fma.rn.f32 	%f88, %f86, %f87, %f85;
	ld.global.nc.f32 	%f89, [%rd41+24];
	add.s64 	%rd49, %rd48, %rd3;
	ld.global.f32 	%f90, [%rd49];
	fma.rn.f32 	%f91, %f89, %f90, %f88;
	ld.global.nc.f32 	%f92, [%rd41+28];
	add.s64 	%rd50, %rd49, %rd3;
	ld.global.f32 	%f93, [%rd50];
	fma.rn.f32 	%f147, %f92, %f93, %f91;
	add.s32 	%r76, %r76, 8;
$L__BB0_8:
	setp.eq.s32 	%p7, %r15, 0;
	@%p7 bra 	$L__BB0_14;
	and.b32  	%r18, %r5, 3;
	setp.lt.u32 	%p8, %r15, 4;
	@%p8 bra 	$L__BB0_11;
	mul.wide.u32 	%rd51, %r76, 4;
	add.s64 	%rd52, %rd4, %rd51;
	ld.global.nc.f32 	%f95, [%rd52];
	mad.lo.s32 	%r62, %r76, %r55, %r3;
	mul.wide.s32 	%rd53, %r62, 4;
	add.s64 	%rd54, %rd1, %rd53;
	ld.global.f32 	%f96, [%rd54];
	fma.rn.f32 	%f97, %f95, %f96, %f147;
	ld.global.nc.f32 	%f98, [%rd52+4];
	add.s64 	%rd55, %rd54, %rd3;
	ld.global.f32 	%f99, [%rd55];
	fma.rn.f32 	%f100, %f98, %f99, %f97;
	ld.global.nc.f32 	%f101, [%rd52+8];
	add.s64 	%rd56, %rd55, %rd3;
	ld.global.f32 	%f102, [%rd56];
	fma.rn.f32 	%f103, %f101, %f102, %f100;
	ld.global.nc.f32 	%f104, [%rd52+12];
	add.s64 	%rd57, %rd56, %rd3;
	ld.global.f32 	%f105, [%rd57];
	fma.rn.f32 	%f147, %f104, %f105, %f103;
	add.s32 	%r76, %r76, 4;
$L__BB0_11:
	setp.eq.s32 	%p9, %r18, 0;
	@%p9 bra 	$L__BB0_14;
	mad.lo.s32 	%r79, %r76, %r55, %r3;
	mul.wide.s32 	%rd58, %r4, 4;
	mul.wide.u32 	%rd59, %r76, 4;
	add.s64 	%rd60, %rd58, %rd59;
	add.s64 	%rd112, %rd2, %rd60;
	neg.s32 	%r78, %r18;
$L__BB0_13:
	.pragma "nounroll";
	ld.global.nc.f32 	%f106, [%rd112];
	mul.wide.s32 	%rd61, %r79, 4;
	add.s64 	%rd62, %rd1, %rd61;
	ld.global.f32 	%f107, [%rd62];
	fma.rn.f32 	%f147, %f106, %f107, %f147;
	add.s32 	%r79, %r79, %r55;
	add.s64 	%rd112, %rd112, 4;
	add.s32 	%r78, %r78, 1;
	setp.ne.s32 	%p10, %r78, 0;
	@%p10 bra 	$L__BB0_13;
$L__BB0_14:
	mul.wide.s32 	%rd63, %r5, 4;
	add.s64 	%rd64, %rd4, %rd63;
	ld.global.nc.f32 	%f108, [%rd64];
	fma.rn.f32 	%f16, %f2, %f108, %f147;
	add.s32 	%r27, %r56, -2;
	setp.lt.s32 	%p11, %r56, 3;
	@%p11 bra 	$L__BB0_27;
	add.s32 	%r64, %r56, -3;
	and.b32  	%r28, %r27, 15;
	setp.lt.u32 	%p12, %r64, 15;
	mov.b32 	%r84, 0;
	@%p12 bra 	$L__BB0_18;
	and.b32  	%r84, %r27, -16;
	neg.s32 	%r82, %r84;
	shl.b32 	%r31, %r55, 4;
	add.s32 	%r65, %r2, %r55;
	add.s32 	%r80, %r65, %r1;
	mov.u32 	%r81, %r3;
$L__BB0_17:
	.pragma "nounroll";
	mul.wide.s32 	%rd65, %r80, 4;
	add.s64 	%rd66, %rd1, %rd65;
	ld.global.f32 	%f109, [%rd66];
	mul.wide.s32 	%rd67, %r81, 4;
	add.s64 	%rd68, %rd1, %rd67;
	st.global.f32 	[%rd68], %f109;
	add.s64 	%rd69, %rd66, %rd3;
	ld.global.f32 	%f110, [%rd69];
	st.global.f32 	[%rd66], %f110;
	add.s64 	%rd70, %rd69, %rd3;
	ld.global.f32 	%f111, [%rd70];
	st.global.f32 	[%rd69], %f111;
	add.s64 	%rd71, %rd70, %rd3;
	ld.global.f32 	%f112, [%rd71];
	st.global.f32 	[%rd70], %f112;
	add.s64 	%rd72, %rd71, %rd3;
	ld.global.f32 	%f113, [%rd72];
	st.global.f32 	[%rd71], %f113;
	add.s64 	%rd73, %rd72, %rd3;
	ld.global.f32 	%f114, [%rd73];
	st.global.f32 	[%rd72], %f114;
	add.s64 	%rd74, %rd73, %rd3;
	ld.global.f32 	%f115, [%rd74];
	st.global.f32 	[%rd73], %f115;
	add.s64 	%rd75, %rd74, %rd3;
	ld.global.f32 	%f116, [%rd75];
	st.global.f32 	[%rd74], %f116;
	add.s64 	%rd76, %rd75, %rd3;
	ld.global.f32 	%f117, [%rd76];
	st.global.f32 	[%rd75], %f117;
	add.s64 	%rd77, %rd76, %rd3;
	ld.global.f32 	%f118, [%rd77];
	st.global.f32 	[%rd76], %f118;
	add.s64 	%rd78, %rd77, %rd3;
	ld.global.f32 	%f119, [%rd78];
	st.global.f32 	[%rd77], %f119;
	add.s64 	%rd79, %rd78, %rd3;
	ld.global.f32 	%f120, [%rd79];
	st.global.f32 	[%rd78], %f120;
	add.s64 	%rd80, %rd79, %rd3;
	ld.global.f32 	%f121, [%rd80];
	st.global.f32 	[%rd79], %f121;
	add.s64 	%rd81, %rd80, %rd3;
	ld.global.f32 	%f122, [%rd81];
	st.global.f32 	[%rd80], %f122;
	add.s64 	%rd82, %rd81, %rd3;
	ld.global.f32 	%f123, [%rd82];
	st.global.f32 	[%rd81], %f123;
	add.s64 	%rd83, %rd82, %rd3;
	ld.global.f32 	%f124, [%rd83];
	st.global.f32 	[%rd82], %f124;
	add.s32 	%r82, %r82, 16;
	add.s32 	%r81, %r81, %r31;
	add.s32 	%r80, %r80, %r31;
	setp.ne.s32 	%p13, %r82, 0;
	@%p13 bra 	$L__BB0_17;
$L__BB0_18:
	setp.eq.s32 	%p14, %r28, 0;
	@%p14 bra 	$L__BB0_27;
	and.b32  	%r40, %r27, 7;
	setp.lt.u32 	%p15, %r28, 8;
	@%p15 bra 	$L__BB0_21;
	mad.lo.s32 	%r66, %r84, %r55, %r3;
	add.s32 	%r67, %r66, %r55;
	mul.wide.s32 	%rd84, %r67, 4;
	add.s64 	%rd85, %rd1, %rd84;
	ld.global.f32 	%f125, [%rd85];
	mul.wide.s32 	%rd86, %r66, 4;
	add.s64 	%rd87, %rd1, %rd86;
	st.global.f32 	[%rd87], %f125;
	add.s64 	%rd88, %rd85, %rd3;
	ld.global.f32 	%f126, [%rd88];
	st.global.f32 	[%rd85], %f126;
	add.s64 	%rd89, %rd88, %rd3;
	ld.global.f32 	%f127, [%rd89];
	st.global.f32 	[%rd88], %f127;
	add.s64 	%rd90, %rd89, %rd3;
	ld.global.f32 	%f128, [%rd90];
	st.global.f32 	[%rd89], %f128;
	add.s64 	%rd91, %rd90, %rd3;
	ld.global.f32 	%f129, [%rd91];
	st.global.f32 	[%rd90], %f129;
	add.s64 	%rd92, %rd91, %rd3;
	ld.global.f32 	%f130, [%rd92];
	st.global.f32 	[%rd91], %f130;
	add.s64 	%rd93, %rd92, %rd3;
	ld.global.f32 	%f131, [%rd93];
	st.global.f32 	[%rd92], %f131;
	add.s32 	%r84, %r84, 8;
	add.s64 	%rd94, %rd93, %rd3;
	ld.global.f32 	%f132, [%rd94];
	st.global.f32 	[%rd93], %f132;
$L__BB0_21:
	setp.eq.s32 	%p16, %r40, 0;
	@%p16 bra 	$L__BB0_27;
	and.b32  	%r43, %r27, 3;
	setp.lt.u32 	%p17, %r40, 4;
	@%p17 bra 	$L__BB0_24;
	mad.lo.s32 	%r68, %r84, %r55, %r3;
	add.s32 	%r69, %r68, %r55;
	mul.wide.s32 	%rd95, %r69, 4;
	add.s64 	%rd96, %rd1, %rd95;
	ld.global.f32 	%f133, [%rd96];
	mul.wide.s32 	%rd97, %r68, 4;
	add.s64 	%rd98, %rd1, %rd97;
	st.global.f32 	[%rd98], %f133;
	add.s64 	%rd99, %rd96, %rd3;
	ld.global.f32 	%f134, [%rd99];
	st.global.f32 	[%rd96], %f134;
	add.s64 	%rd100, %rd99, %rd3;
	ld.global.f32 	%f135, [%rd100];
	st.global.f32 	[%rd99], %f135;
	add.s32 	%r84, %r84, 4;
	add.s64 	%rd101, %rd100, %rd3;
	ld.global.f32 	%f136, [%rd101];
	st.global.f32 	[%rd100], %f136;
$L__BB0_24:
	setp.eq.s32 	%p18, %r43, 0;
	@%p18 bra 	$L__BB0_27;
	mul.lo.s32 	%r70, %r84, %r55;
	add.s32 	%r88, %r3, %r70;
	add.s32 	%r71, %r70, %r55;
	add.s32 	%r87, %r3, %r71;
	neg.s32 	%r86, %r43;
$L__BB0_26:
	.pragma "nounroll";
	mul.wide.s32 	%rd102, %r87, 4;
	add.s64 	%rd103, %rd1, %rd102;
	ld.global.f32 	%f137, [%rd103];
	mul.wide.s32 	%rd104, %r88, 4;
	add.s64 	%rd105, %rd1, %rd104;
	st.global.f32 	[%rd105], %f137;
	add.s32 	%r88, %r88, %r55;
	add.s32 	%r87, %r87, %r55;
	add.s32 	%r86, %r86, 1;
	setp.ne.s32 	%p19, %r86, 0;
	@%p19 bra 	$L__BB0_26;
$L__BB0_27:
	setp.lt.s32 	%p20, %r56, 2;
	@%p20 bra 	$L__BB0_29;
	mad.lo.s32 	%r72, %r27, %r55, %r3;
	mul.wide.s32 	%rd106, %r72, 4;
	add.s64 	%rd107, %rd1, %rd106;
	st.global.f32 	[%rd107], %f2;
$L__BB0_29:
	mul.f32 	%f138, %f1, %f16;
	cvta.to.global.u64 	%rd108, %rd13;
	mul.wide.s32 	%rd109, %r3, 4;
	add.s64 	%rd110, %rd108, %rd109;
	st.global.f32 	[%rd110], %f138;
$L__BB0_30:
	ret;

}


// ===== COMPILED SASS (sm_100) =====

	.target	sm_100

	.elftype	@"ET_EXEC"


//--------------------- .note.nv.tkinfo           --------------------------
	.section	.note.nv.tkinfo,"",@"SHT_NOTE"
	.sectionflags	@"SHF_NOTE_NV_TKINFO"
	.tkinfo
        /*0018*/ 	.word	0x00000002
        /*0030*/ 	.string	""
        /*0030*/ 	.string	"ptxas"
        /*0030*/ 	.string	"Cuda compilation tools, release 13.0, V13.0.88"
        /*0030*/ 	.string	"Build cuda_13.0.r13.0/compiler.36424714_0"
        /*0030*/ 	.string	"-arch sm_100 -m 64 "



//--------------------- .note.nv.cuinfo           --------------------------
	.section	.note.nv.cuinfo,"",@"SHT_NOTE"
	.sectionflags	@"SHF_NOTE_NV_CUINFO"
        /*0018*/ 	.short	0x0002
        /*001a*/ 	.short	0x0064
        /*001c*/ 	.short	0x0082
	.zero		2


//--------------------- .nv.info                  --------------------------
	.section	.nv.info,"",@"SHT_CUDA_INFO"
	.align	4


	//----- nvinfo : EIATTR_REGCOUNT
	.align		4
        /*0000*/ 	.byte	0x04, 0x2f
        /*0002*/ 	.short	(.L_1 - .L_0)
	.align		4
.L_0:
        /*0004*/ 	.word	index@(shortconv_depthwise_kernel)
        /*0008*/ 	.word	0x00000020


	//----- nvinfo : EIATTR_FRAME_SIZE
	.align		4
.L_1:
        /*000c*/ 	.byte	0x04, 0x11
        /*000e*/ 	.short	(.L_3 - .L_2)
	.align		4
.L_2:
        /*0010*/ 	.word	index@(shortconv_depthwise_kernel)
        /*0014*/ 	.word	0x00000000


	//----- nvinfo : EIATTR_MIN_STACK_SIZE
	.align		4
.L_3:
        /*0018*/ 	.byte	0x04, 0x12
        /*001a*/ 	.short	(.L_5 - .L_4)
	.align		4
.L_4:
        /*001c*/ 	.word	index@(shortconv_depthwise_kernel)
        /*0020*/ 	.word	0x00000000
.L_5:


//--------------------- .nv.compat                --------------------------
	.section	.nv.compat,"",@"SHT_CUDA_COMPAT_INFO"
	.align	4
        /*0000*/ 	.byte	0x02, 0x09, 0x00, 0x00, 0x02, 0x02, 0x01, 0x00, 0x02, 0x05, 0x05, 0x00, 0x03, 0x07, 0x01, 0x01
        /*0010*/ 	.byte	0x02, 0x03, 0x00, 0x00, 0x02, 0x06, 0x01, 0x00, 0x04, 0x0b, 0x08, 0x00, 0x09, 0x00, 0x00, 0x00
        /*0020*/ 	.byte	0x00, 0x00, 0x00, 0x00


//--------------------- .nv.info.shortconv_depthwise_kernel --------------------------
	.section	.nv.info.shortconv_depthwise_kernel,"",@"SHT_CUDA_INFO"
	.sectionflags	@""
	.align	4


	//----- nvinfo : EIATTR_CUDA_API_VERSION
	.align		4
        /*0000*/ 	.byte	0x04, 0x37
        /*0002*/ 	.short	(.L_7 - .L_6)
.L_6:
        /*0004*/ 	.word	0x00000082


	//----- nvinfo : EIATTR_KPARAM_INFO
	.align		4
.L_7:
        /*0008*/ 	.byte	0x04, 0x17
        /*000a*/ 	.short	(.L_9 - .L_8)
.L_8:
        /*000c*/ 	.word	0x00000000
        /*0010*/ 	.short	0x0005
        /*0012*/ 	.short	0x0024
        /*0014*/ 	.byte	0x00, 0xf0, 0x11, 0x00


	//----- nvinfo : EIATTR_KPARAM_INFO
	.align		4
.L_9:
        /*0018*/ 	.byte	0x04, 0x17
        /*001a*/ 	.short	(.L_11 - .L_10)
.L_10:
        /*001c*/ 	.word	0x00000000
        /*0020*/ 	.short	0x0004
        /*0022*/ 	.short	0x0020
        /*0024*/ 	.byte	0x00, 0xf0, 0x11, 0x00


	//----- nvinfo : EIATTR_KPARAM_INFO
	.align		4
.L_11:
        /*0028*/ 	.byte	0x04, 0x17
        /*002a*/ 	.short	(.L_13 - .L_12)
.L_12:
        /*002c*/ 	.word	0x00000000
        /*0030*/ 	.short	0x0003
        /*0032*/ 	.short	0x0018
        /*0034*/ 	.byte	0x00, 0xf5, 0x21, 0x00


	//----- nvinfo : EIATTR_KPARAM_INFO
	.align		4
.L_13:
        /*0038*/ 	.byte	0x04, 0x17
        /*003a*/ 	.short	(.L_15 - .L_14)
.L_14:
        /*003c*/ 	.word	0x00000000
        /*0040*/ 	.short	0x0002
        /*0042*/ 	.short	0x0010
        /*0044*/ 	.byte	0x00, 0xf5, 0x21, 0x00


	//----- nvinfo : EIATTR_KPARAM_INFO
	.align		4
.L_15:
        /*0048*/ 	.byte	0x04, 0x17
        /*004a*/ 	.short	(.L_17 - .L_16)
.L_16:
        /*004c*/ 	.word	0x00000000
        /*0050*/ 	.short	0x0001
        /*0052*/ 	.short	0x0008
        /*0054*/ 	.byte	0x00, 0xf5, 0x21, 0x00


	//----- nvinfo : EIATTR_KPARAM_INFO
	.align		4
.L_17:
        /*0058*/ 	.byte	0x04, 0x17
        /*005a*/ 	.short	(.L_19 - .L_18)
.L_18:
        /*005c*/ 	.word	0x00000000
        /*0060*/ 	.short	0x0000
        /*0062*/ 	.short	0x0000
        /*0064*/ 	.byte	0x00, 0xf5, 0x21, 0x00


	//----- nvinfo : EIATTR_SPARSE_MMA_MASK
	.align		4
.L_19:
        /*0068*/ 	.byte	0x03, 0x50
        /*006a*/ 	.short	0x0000


	//----- nvinfo : EIATTR_MAXREG_COUNT
	.align		4
        /*006c*/ 	.byte	0x03, 0x1b
        /*006e*/ 	.short	0x00ff


	//----- nvinfo : EIATTR_MERCURY_ISA_VERSION
	.align		4
        /*0070*/ 	.byte	0x03, 0x5f
        /*0072*/ 	.short	0x0101


	//----- nvinfo : EIATTR_VRC_CTA_INIT_COUNT
	.align		4
        /*0074*/ 	.byte	0x02, 0x4a
	.zero		1
	.zero		1


	//----- nvinfo : EIATTR_EXIT_INSTR_OFFSETS
	.align		4
        /*0078*/ 	.byte	0x04, 0x1c
        /*007a*/ 	.short	(.L_21 - .L_20)


	//   ....[0]....
.L_20:
        /*007c*/ 	.word	0x00000080


	//   ....[1]....
        /*0080*/ 	.word	0x000015c0


	//----- nvinfo : EIATTR_CBANK_PARAM_SIZE
	.align		4
.L_21:
        /*0084*/ 	.byte	0x03, 0x19
        /*0086*/ 	.short	0x0028


	//----- nvinfo : EIATTR_PARAM_CBANK
	.align		4
        /*0088*/ 	.byte	0x04, 0x0a
        /*008a*/ 	.short	(.L_23 - .L_22)
	.align		4
.L_22:
        /*008c*/ 	.word	index@(.nv.constant0.shortconv_depthwise_kernel)
        /*0090*/ 	.short	0x0380
        /*0092*/ 	.short	0x0028


	//----- nvinfo : EIATTR_SW_WAR
	.align		4
.L_23:
        /*0094*/ 	.byte	0x04, 0x36
        /*0096*/ 	.short	(.L_25 - .L_24)
.L_24:
        /*0098*/ 	.word	0x00000008
.L_25:


//--------------------- .nv.callgraph             --------------------------
	.section	.nv.callgraph,"",@"SHT_CUDA_CALLGRAPH"
	.align	4
	.sectionentsize	8
	.align		4
        /*0000*/ 	.word	0x00000000
	.align		4
        /*0004*/ 	.word	0xffffffff
	.align		4
        /*0008*/ 	.word	0x00000000
	.align		4
        /*000c*/ 	.word	0xfffffffe
	.align		4
        /*0010*/ 	.word	0x00000000
	.align		4
        /*0014*/ 	.word	0xfffffffd
	.align		4
        /*0018*/ 	.word	0x00000000
	.align		4
        /*001c*/ 	.word	0xfffffffc


//--------------------- .text.shortconv_depthwise_kernel --------------------------
	.section	.text.shortconv_depthwise_kernel,"ax",@progbits
	.align	128
        .global         shortconv_depthwise_kernel
        .type           shortconv_depthwise_kernel,@function
        .size           shortconv_depthwise_kernel,(.L_x_13 - shortconv_depthwise_kernel)
        .other          shortconv_depthwise_kernel,@"STO_CUDA_ENTRY STV_DEFAULT"
shortconv_depthwise_kernel:
.text.shortconv_depthwise_kernel:
[----:B------:R-:W-:Y:S01]  /*0000*/  LDC R1, c[0x0][0x37c] ;  /* 0x0000df00ff017b82 */ /* 0x000fe20000000800 */
[----:B------:R-:W0:Y:S07]  /*0010*/  S2R R0, SR_TID.X ;  /* 0x0000000000007919 */ /* 0x000e2e0000002100 */
[----:B------:R-:W1:Y:S01]  /*0020*/  S2UR UR4, SR_CTAID.X ;  /* 0x00000000000479c3 */ /* 0x000e620000002500 */
[----:B------:R-:W1:Y:S07]  /*0030*/  LDCU UR5, c[0x0][0x360] ;  /* 0x00006c00ff0577ac */ /* 0x000e6e0008000800 */
[----:B------:R-:W2:Y:S01]  /*0040*/  LDC R3, c[0x0][0x3a0] ;  /* 0x0000e800ff037b82 */ /* 0x000ea20000000800 */
[----:B-1----:R-:W-:-:S06]  /*0050*/  UIMAD UR4, UR4, UR5, URZ ;  /* 0x00000005040472a4 */ /* 0x002fcc000f8e02ff */
[----:B0-----:R-:W-:-:S04]  /*0060*/  IADD3 R2, PT, PT, R0, UR4, RZ ;  /* 0x0000000400027c10 */ /* 0x001fc8000fffe0ff */
[----:B--2---:R-:W-:-:S13]  /*0070*/  ISETP.GE.AND P0, PT, R2, R3, PT ;  /* 0x000000030200720c */ /* 0x004fda0003f06270 */
[----:B------:R-:W-:Y:S05]  /*0080*/  @P0 EXIT ;  /* 0x000000000000094d */ /* 0x000fea0003800000 */
[----:B------:R-:W0:Y:S01]  /*0090*/  LDC.64 R10, c[0x0][0x380] ;  /* 0x0000e000ff0a7b82 */ /* 0x000e220000000a00 */
[----:B------:R-:W1:Y:S07]  /*00a0*/  LDCU.64 UR6, c[0x0][0x358] ;  /* 0x00006b00ff0677ac */ /* 0x000e6e0008000a00 */
[----:B------:R-:W2:Y:S08]  /*00b0*/  LDC R5, c[0x0][0x3a4] ;  /* 0x0000e900ff057b82 */ /* 0x000eb00000000800 */
[----:B------:R-:W3:Y:S01]  /*00c0*/  LDC.64 R12, c[0x0][0x388] ;  /* 0x0000e200ff0c7b82 */ /* 0x000ee20000000a00 */
[----:B0-----:R-:W-:-:S05]  /*00d0*/  IMAD.WIDE R10, R2, 0x4, R10 ;  /* 0x00000004020a7825 */ /* 0x001fca00078e020a */
[----:B-1----:R-:W4:Y:S01]  /*00e0*/  LDG.E.CONSTANT R7, desc[UR6][R10.64] ;  /* 0x000000060a077981 */ /* 0x002f22000c1e9900 */
[----:B------:R-:W-:Y:S01]  /*00f0*/  IMAD.WIDE R14, R3, 0x4, R10 ;  /* 0x00000004030e7825 */ /* 0x000fe200078e020a */
[----:B--2---:R-:W-:-:S03]  /*0100*/  ISETP.GE.AND P0, PT, R5, 0x2, PT ;  /* 0x000000020500780c */ /* 0x004fc60003f06270 */
[----:B------:R-:W-:Y:S01]  /*0110*/  IMAD R6, R2, R5, RZ ;  /* 0x0000000502067224 */ /* 0x000fe200078e02ff */
[----:B------:R0:W5:Y:S01]  /*0120*/  LDG.E.CONSTANT R4, desc[UR6][R14.64] ;  /* 0x000000060e047981 */ /* 0x000162000c1e9900 */
[----:B------:R-:W-:-:S06]  /*0130*/  IMAD.WIDE R16, R3, 0x4, R14 ;  /* 0x0000000403107825 */ /* 0x000fcc00078e020e */
[----:B------:R-:W4:Y:S01]  /*0140*/  LDG.E.CONSTANT R16, desc[UR6][R16.64] ;  /* 0x0000000610107981 */ /* 0x000f22000c1e9900 */
[----:B------:R-:W-:Y:S01]  /*0150*/  HFMA2 R20, -RZ, RZ, 0, 0 ;  /* 0x00000000ff147431 */ /* 0x000fe200000001ff */
[----:B------:R-:W-:Y:S01]  /*0160*/  IADD3 R9, PT, PT, R5, -0x1, RZ ;  /* 0xffffffff05097810 */ /* 0x000fe20007ffe0ff */
[----:B---3--:R-:W-:-:S04]  /*0170*/  IMAD.WIDE R12, R6, 0x4, R12 ;  /* 0x00000004060c7825 */ /* 0x008fc800078e020c */
[----:B----4-:R-:W-:Y:S01]  /*0180*/  FMUL R7, R7, R16 ;  /* 0x0000001007077220 */ /* 0x010fe20000400000 */
[----:B0-----:R-:W-:Y:S06]  /*0190*/  @!P0 BRA `(.L_x_0) ;  /* 0x0000000800b08947 */ /* 0x001fec0003800000 */
[----:B------:R-:W-:Y:S02]  /*01a0*/  IADD3 R8, PT, PT, R5, -0x2, RZ ;  /* 0xfffffffe05087810 */ /* 0x000fe40007ffe0ff */
[----:B------:R-:W-:Y:S02]  /*01b0*/  LOP3.LUT R10, R9, 0xf, RZ, 0xc0, !PT ;  /* 0x0000000f090a7812 */ /* 0x000fe400078ec0ff */
[----:B------:R-:W-:Y:S02]  /*01c0*/  ISETP.GE.U32.AND P2, PT, R8, 0xf, PT ;  /* 0x0000000f0800780c */ /* 0x000fe40003f46070 */
[----:B------:R-:W-:Y:S02]  /*01d0*/  ISETP.NE.AND P1, PT, R10, RZ, PT ;  /* 0x000000ff0a00720c */ /* 0x000fe40003f25270 */
[----:B------:R-:W-:Y:S02]  /*01e0*/  MOV R20, RZ ;  /* 0x000000ff00147202 */ /* 0x000fe40000000f00 */
[----:B------:R-:W-:-:S07]  /*01f0*/  MOV R11, RZ ;  /* 0x000000ff000b7202 */ /* 0x000fce0000000f00 */
[----:B------:R-:W-:Y:S05]  /*0200*/  @!P2 BRA `(.L_x_1) ;  /* 0x00000004003ca947 */ /* 0x000fea0003800000 */
[----:B------:R-:W-:Y:S02]  /*0210*/  IADD3 R16, P2, PT, R12, 0x20, RZ ;  /* 0x000000200c107810 */ /* 0x000fe40007f5e0ff */
[----:B------:R-:W-:Y:S02]  /*0220*/  LOP3.LUT R11, R9, 0xfffffff0, RZ, 0xc0, !PT ;  /* 0xfffffff0090b7812 */ /* 0x000fe400078ec0ff */
[----:B------:R-:W-:Y:S02]  /*0230*/  MOV R20, RZ ;  /* 0x000000ff00147202 */ /* 0x000fe40000000f00 */
[----:B------:R-:W-:Y:S02]  /*0240*/  MOV R8, R2 ;  /* 0x0000000200087202 */ /* 0x000fe40000000f00 */
[----:B------:R-:W-:Y:S02]  /*0250*/  IADD3.X R17, PT, PT, RZ, R13, RZ, P2, !PT ;  /* 0x0000000dff117210 */ /* 0x000fe400017fe4ff */
[----:B------:R-:W-:-:S07]  /*0260*/  IADD3 R24, PT, PT, -R11, RZ, RZ ;  /* 0x000000ff0b187210 */ /* 0x000fce0007ffe1ff */
.L_x_2:
[----:B------:R-:W0:Y:S01]  /*0270*/  LDC.64 R28, c[0x0][0x390] ;  /* 0x0000e400ff1c7b82 */ /* 0x000e220000000a00 */
[----:B------:R-:W-:Y:S02]  /*0280*/  MOV R14, R16 ;  /* 0x00000010000e7202 */ /* 0x000fe40000000f00 */
[----:B------:R-:W-:-:S05]  /*0290*/  MOV R15, R17 ;  /* 0x00000011000f7202 */ /* 0x000fca0000000f00 */
[----:B------:R-:W2:Y:S04]  /*02a0*/  LDG.E.CONSTANT R21, desc[UR6][R14.64+-0x20] ;  /* 0xffffe0060e157981 */ /* 0x000ea8000c1e9900 */
[----:B------:R-:W3:Y:S04]  /*02b0*/  LDG.E.CONSTANT R16, desc[UR6][R14.64+-0x1c] ;  /* 0xffffe4060e107981 */ /* 0x000ee8000c1e9900 */
[----:B------:R-:W4:Y:S01]  /*02c0*/  LDG.E.CONSTANT R18, desc[UR6][R14.64+-0x18] ;  /* 0xffffe8060e127981 */ /* 0x000f22000c1e9900 */
[----:B0-----:R-:W-:-:S05]  /*02d0*/  IMAD.WIDE R28, R8, 0x4, R28 ;  /* 0x00000004081c7825 */ /* 0x001fca00078e021c */
[----:B------:R0:W2:Y:S02]  /*02e0*/  LDG.E R22, desc[UR6][R28.64] ;  /* 0x000000061c167981 */ /* 0x0000a4000c1e1900 */
[----:B0-----:R-:W-:-:S05]  /*02f0*/  IMAD.WIDE R28, R3, 0x4, R28 ;  /* 0x00000004031c7825 */ /* 0x001fca00078e021c */
[----:B------:R-:W3:Y:S01]  /*0300*/  LDG.E R17, desc[UR6][R28.64] ;  /* 0x000000061c117981 */ /* 0x000ee2000c1e1900 */
[----:B------:R-:W-:-:S05]  /*0310*/  IMAD.WIDE R26, R3, 0x4, R28 ;  /* 0x00000004031a7825 */ /* 0x000fca00078e021c */
[----:B------:R0:W4:Y:S02]  /*0320*/  LDG.E R19, desc[UR6][R26.64] ;  /* 0x000000061a137981 */ /* 0x000124000c1e1900 */
[----:B0-----:R-:W-:-:S04]  /*0330*/  IMAD.WIDE R26, R3, 0x4, R26 ;  /* 0x00000004031a7825 */ /* 0x001fc800078e021a */
[----:B--2---:R-:W-:Y:S01]  /*0340*/  FFMA R25, R21, R22, R20 ;  /* 0x0000001615197223 */ /* 0x004fe20000000014 */
[C---:B------:R-:W-:Y:S01]  /*0350*/  IMAD.WIDE R22, R3.reuse, 0x4, R26 ;  /* 0x0000000403167825 */ /* 0x040fe200078e021a */
[----:B------:R-:W2:Y:S04]  /*0360*/  LDG.E.CONSTANT R20, desc[UR6][R14.64+-0x14] ;  /* 0xffffec060e147981 */ /* 0x000ea8000c1e9900 */
[----:B------:R-:W2:Y:S01]  /*0370*/  LDG.E R21, desc[UR6][R26.64] ;  /* 0x000000061a157981 */ /* 0x000ea2000c1e1900 */
[----:B------:R-:W-:-:S04]  /*0380*/  IMAD.WIDE R28, R3, 0x4, R22 ;  /* 0x00000004031c7825 */ /* 0x000fc800078e0216 */
[----:B---3--:R-:W-:Y:S02]  /*0390*/  FFMA R25, R16, R17, R25 ;  /* 0x0000001110197223 */ /* 0x008fe40000000019 */
[----:B------:R-:W3:Y:S04]  /*03a0*/  LDG.E.CONSTANT R16, desc[UR6][R14.64+-0x10] ;  /* 0xfffff0060e107981 */ /* 0x000ee8000c1e9900 */
[----:B------:R-:W3:Y:S01]  /*03b0*/  LDG.E R17, desc[UR6][R22.64] ;  /* 0x0000000616117981 */ /* 0x000ee2000c1e1900 */
[----:B----4-:R-:W-:-:S03]  /*03c0*/  FFMA R25, R18, R19, R25 ;  /* 0x0000001312197223 */ /* 0x010fc60000000019 */
[----:B------:R-:W4:Y:S04]  /*03d0*/  LDG.E.CONSTANT R18, desc[UR6][R14.64+-0xc] ;  /* 0xfffff4060e127981 */ /* 0x000f28000c1e9900 */
[----:B------:R0:W4:Y:S04]  /*03e0*/  LDG.E R19, desc[UR6][R28.64] ;  /* 0x000000061c137981 */ /* 0x000128000c1e1900 */
[----:B------:R-:W4:Y:S01]  /*03f0*/  LDG.E.CONSTANT R22, desc[UR6][R14.64+-0x4] ;  /* 0xfffffc060e167981 */ /* 0x000f22000c1e9900 */
[----:B0-----:R-:W-:-:S04]  /*0400*/  IMAD.WIDE R28, R3, 0x4, R28 ;  /* 0x00000004031c7825 */ /* 0x001fc800078e021c */
[----:B------:R-:W-:-:S05]  /*0410*/  IMAD.WIDE R26, R3, 0x4, R28 ;  /* 0x00000004031a7825 */ /* 0x000fca00078e021c */
[----:B------:R-:W4:Y:S01]  /*0420*/  LDG.E R23, desc[UR6][R26.64] ;  /* 0x000000061a177981 */ /* 0x000f22000c1e1900 */
[----:B--2---:R-:W-:-:S03]  /*0430*/  FFMA R25, R20, R21, R25 ;  /* 0x0000001514197223 */ /* 0x004fc60000000019 */
[----:B------:R-:W2:Y:S04]  /*0440*/  LDG.E.CONSTANT R20, desc[UR6][R14.64+-0x8] ;  /* 0xfffff8060e147981 */ /* 0x000ea8000c1e9900 */
[----:B------:R-:W2:Y:S01]  /*0450*/  LDG.E R21, desc[UR6][R28.64] ;  /* 0x000000061c157981 */ /* 0x000ea2000c1e1900 */
[----:B---3--:R-:W-:Y:S01]  /*0460*/  FFMA R25, R16, R17, R25 ;  /* 0x0000001110197223 */ /* 0x008fe20000000019 */
[----:B------:R-:W-:Y:S02]  /*0470*/  IMAD.WIDE R16, R3, 0x4, R26 ;  /* 0x0000000403107825 */ /* 0x000fe400078e021a */
[----:B------:R-:W3:Y:S02]  /*0480*/  LDG.E.CONSTANT R29, desc[UR6][R14.64+0x4] ;  /* 0x000004060e1d7981 */ /* 0x000ee4000c1e9900 */
[----:B----4-:R-:W-:-:S02]  /*0490*/  FFMA R25, R18, R19, R25 ;  /* 0x0000001312197223 */ /* 0x010fc40000000019 */
[----:B------:R-:W4:Y:S04]  /*04a0*/  LDG.E.CONSTANT R18, desc[UR6][R14.64] ;  /* 0x000000060e127981 */ /* 0x000f28000c1e9900 */
[----:B------:R0:W4:Y:S02]  /*04b0*/  LDG.E R19, desc[UR6][R16.64] ;  /* 0x0000000610137981 */ /* 0x000124000c1e1900 */
[----:B0-----:R-:W-:-:S04]  /*04c0*/  IMAD.WIDE R16, R3, 0x4, R16 ;  /* 0x0000000403107825 */ /* 0x001fc800078e0210 */
[----:B--2---:R-:W-:Y:S01]  /*04d0*/  FFMA R27, R20, R21, R25 ;  /* 0x00000015141b7223 */ /* 0x004fe20000000019 */
[C---:B------:R-:W-:Y:S01]  /*04e0*/  IMAD.WIDE R20, R3.reuse, 0x4, R16 ;  /* 0x0000000403147825 */ /* 0x040fe200078e0210 */
[----:B------:R-:W3:Y:S03]  /*04f0*/  LDG.E R25, desc[UR6][R16.64] ;  /* 0x0000000610197981 */ /* 0x000ee6000c1e1900 */
[----:B------:R-:W-:Y:S01]  /*0500*/  FFMA R28, R22, R23, R27 ;  /* 0x00000017161c7223 */ /* 0x000fe2000000001b */
[----:B------:R4:W2:Y:S01]  /*0510*/  LDG.E R26, desc[UR6][R20.64] ;  /* 0x00000006141a7981 */ /* 0x0008a2000c1e1900 */
[----:B------:R-:W-:-:S03]  /*0520*/  IMAD.WIDE R22, R3, 0x4, R20 ;  /* 0x0000000403167825 */ /* 0x000fc600078e0214 */
[----:B------:R-:W2:Y:S04]  /*0530*/  LDG.E.CONSTANT R27, desc[UR6][R14.64+0xc] ;  /* 0x00000c060e1b7981 */ /* 0x000ea8000c1e9900 */
[----:B------:R-:W2:Y:S01]  /*0540*/  LDG.E.CONSTANT R21, desc[UR6][R14.64+0x8] ;  /* 0x000008060e157981 */ /* 0x000ea2000c1e9900 */
[----:B----4-:R-:W-:-:S03]  /*0550*/  FFMA R20, R18, R19, R28 ;  /* 0x0000001312147223 */ /* 0x010fc6000000001c */
[----:B------:R-:W4:Y:S01]  /*0560*/  LDG.E R28, desc[UR6][R22.64] ;  /* 0x00000006161c7981 */ /* 0x000f22000c1e1900 */
[----:B------:R-:W-:-:S04]  /*0570*/  IMAD.WIDE R18, R3, 0x4, R22 ;  /* 0x0000000403127825 */ /* 0x000fc800078e0216 */
[----:B------:R-:W-:Y:S02]  /*0580*/  IMAD.WIDE R16, R3, 0x4, R18 ;  /* 0x0000000403107825 */ /* 0x000fe400078e0212 */
[----:B------:R-:W4:Y:S04]  /*0590*/  LDG.E R18, desc[UR6][R18.64] ;  /* 0x0000000612127981 */ /* 0x000f28000c1e1900 */
[----:B------:R-:W4:Y:S01]  /*05a0*/  LDG.E.CONSTANT R19, desc[UR6][R14.64+0x1c] ;  /* 0x00001c060e137981 */ /* 0x000f22000c1e9900 */
[----:B---3--:R-:W-:-:S03]  /*05b0*/  FFMA R25, R29, R25, R20 ;  /* 0x000000191d197223 */ /* 0x008fc60000000014 */
[----:B------:R-:W3:Y:S01]  /*05c0*/  LDG.E.CONSTANT R29, desc[UR6][R14.64+0x18] ;  /* 0x000018060e1d7981 */ /* 0x000ee2000c1e9900 */
[----:B--2---:R-:W-:Y:S01]  /*05d0*/  FFMA R26, R21, R26, R25 ;  /* 0x0000001a151a7223 */ /* 0x004fe20000000019 */
[----:B------:R-:W-:Y:S02]  /*05e0*/  IMAD.WIDE R20, R3, 0x4, R16 ;  /* 0x0000000403147825 */ /* 0x000fe400078e0210 */
[----:B------:R-:W2:Y:S04]  /*05f0*/  LDG.E.CONSTANT R25, desc[UR6][R14.64+0x10] ;  /* 0x000010060e197981 */ /* 0x000ea8000c1e9900 */
[----:B------:R-:W3:Y:S01]  /*0600*/  LDG.E R16, desc[UR6][R16.64] ;  /* 0x0000000610107981 */ /* 0x000ee2000c1e1900 */
[----:B----4-:R-:W-:-:S03]  /*0610*/  FFMA R28, R27, R28, R26 ;  /* 0x0000001c1b1c7223 */ /* 0x010fc6000000001a */
[----:B------:R-:W3:Y:S01]  /*0620*/  LDG.E.CONSTANT R27, desc[UR6][R14.64+0x14] ;  /* 0x000014060e1b7981 */ /* 0x000ee2000c1e9900 */
[----:B------:R-:W-:-:S03]  /*0630*/  IMAD.WIDE R22, R3, 0x4, R20 ;  /* 0x0000000403167825 */ /* 0x000fc600078e0214 */
[----:B------:R-:W4:Y:S04]  /*0640*/  LDG.E R26, desc[UR6][R20.64] ;  /* 0x00000006141a7981 */ /* 0x000f28000c1e1900 */
[----:B------:R-:W4:Y:S01]  /*0650*/  LDG.E R22, desc[UR6][R22.64] ;  /* 0x0000000616167981 */ /* 0x000f22000c1e1900 */
[----:B------:R-:W-:-:S04]  /*0660*/  IADD3 R24, PT, PT, R24, 0x10, RZ ;  /* 0x0000001018187810 */ /* 0x000fc80007ffe0ff */
[----:B------:R-:W-:Y:S02]  /*0670*/  ISETP.NE.AND P2, PT, R24, RZ, PT ;  /* 0x000000ff1800720c */ /* 0x000fe40003f45270 */
[----:B------:R-:W-:Y:S01]  /*0680*/  LEA R8, R3, R8, 0x4 ;  /* 0x0000000803087211 */ /* 0x000fe200078e20ff */
[----:B--2---:R-:W-:-:S04]  /*0690*/  FFMA R18, R25, R18, R28 ;  /* 0x0000001219127223 */ /* 0x004fc8000000001c */
[----:B---3--:R-:W-:Y:S01]  /*06a0*/  FFMA R18, R27, R16, R18 ;  /* 0x000000101b127223 */ /* 0x008fe20000000012 */
[----:B------:R-:W-:-:S03]  /*06b0*/  IADD3 R16, P3, PT, R14, 0x40, RZ ;  /* 0x000000400e107810 */ /* 0x000fc60007f7e0ff */
[----:B----4-:R-:W-:Y:S01]  /*06c0*/  FFMA R18, R29, R26, R18 ;  /* 0x0000001a1d127223 */ /* 0x010fe20000000012 */
[----:B------:R-:W-:-:S03]  /*06d0*/  IADD3.X R17, PT, PT, RZ, R15, RZ, P3, !PT ;  /* 0x0000000fff117210 */ /* 0x000fc60001ffe4ff */
[----:B------:R-:W-:Y:S01]  /*06e0*/  FFMA R20, R19, R22, R18 ;  /* 0x0000001613147223 */ /* 0x000fe20000000012 */
[----:B------:R-:W-:Y:S06]  /*06f0*/  @P2 BRA `(.L_x_2) ;  /* 0xfffffff800dc2947 */ /* 0x000fec000383ffff */
.L_x_1:
[----:B------:R-:W-:Y:S05]  /*0700*/  @!P1 BRA `(.L_x_0) ;  /* 0x0000000400549947 */ /* 0x000fea0003800000 */
[----:B------:R-:W-:Y:S02]  /*0710*/  ISETP.GE.U32.AND P1, PT, R10, 0x8, PT ;  /* 0x000000080a00780c */ /* 0x000fe40003f26070 */
[----:B------:R-:W-:-:S04]  /*0720*/  LOP3.LUT R8, R9, 0x7, RZ, 0xc0, !PT ;  /* 0x0000000709087812 */ /* 0x000fc800078ec0ff */
[----:B------:R-:W-:-:S07]  /*0730*/  ISETP.NE.AND P2, PT, R8, RZ, PT ;  /* 0x000000ff0800720c */ /* 0x000fce0003f45270 */
[----:B------:R-:W-:Y:S06]  /*0740*/  @!P1 BRA `(.L_x_3) ;  /* 0x0000000000909947 */ /* 0x000fec0003800000 */
[----:B------:R-:W0:Y:S01]  /*0750*/  LDC.64 R24, c[0x0][0x390] ;  /* 0x0000e400ff187b82 */ /* 0x000e220000000a00 */
[C---:B------:R-:W-:Y:S02]  /*0760*/  IMAD R17, R11.reuse, R3, R2 ;  /* 0x000000030b117224 */ /* 0x040fe400078e0202 */
[----:B------:R-:W-:-:S05]  /*0770*/  IMAD.WIDE.U32 R14, R11, 0x4, R12 ;  /* 0x000000040b0e7825 */ /* 0x000fca00078e000c */
[----:B------:R-:W2:Y:S04]  /*0780*/  LDG.E.CONSTANT R28, desc[UR6][R14.64] ;  /* 0x000000060e1c7981 */ /* 0x000ea8000c1e9900 */
[----:B------:R-:W3:Y:S01]  /*0790*/  LDG.E.CONSTANT R29, desc[UR6][R14.64+0x4] ;  /* 0x000004060e1d7981 */ /* 0x000ee2000c1e9900 */
[----:B0-----:R-:W-:-:S05]  /*07a0*/  IMAD.WIDE R24, R17, 0x4, R24 ;  /* 0x0000000411187825 */ /* 0x001fca00078e0218 */
[----:B------:R-:W2:Y:S01]  /*07b0*/  LDG.E R21, desc[UR6][R24.64] ;  /* 0x0000000618157981 */ /* 0x000ea2000c1e1900 */
[----:B------:R-:W-:-:S05]  /*07c0*/  IMAD.WIDE R26, R3, 0x4, R24 ;  /* 0x00000004031a7825 */ /* 0x000fca00078e0218 */
[----:B------:R-:W3:Y:S01]  /*07d0*/  LDG.E R10, desc[UR6][R26.64] ;  /* 0x000000061a0a7981 */ /* 0x000ee2000c1e1900 */
[----:B------:R-:W-:-:S04]  /*07e0*/  IMAD.WIDE R18, R3, 0x4, R26 ;  /* 0x0000000403127825 */ /* 0x000fc800078e021a */
[C---:B------:R-:W-:Y:S02]  /*07f0*/  IMAD.WIDE R16, R3.reuse, 0x4, R18 ;  /* 0x0000000403107825 */ /* 0x040fe400078e0212 */
[----:B------:R-:W4:Y:S02]  /*0800*/  LDG.E R18, desc[UR6][R18.64] ;  /* 0x0000000612127981 */ /* 0x000f24000c1e1900 */
[C---:B------:R-:W-:Y:S02]  /*0810*/  IMAD.WIDE R22, R3.reuse, 0x4, R16 ;  /* 0x0000000403167825 */ /* 0x040fe400078e0210 */
[----:B------:R-:W4:Y:S04]  /*0820*/  LDG.E.CONSTANT R27, desc[UR6][R14.64+0x10] ;  /* 0x000010060e1b7981 */ /* 0x000f28000c1e9900 */
[----:B------:R-:W4:Y:S04]  /*0830*/  LDG.E R16, desc[UR6][R16.64] ;  /* 0x0000000610107981 */ /* 0x000f28000c1e1900 */
[----:B------:R-:W4:Y:S04]  /*0840*/  LDG.E.CONSTANT R19, desc[UR6][R14.64+0xc] ;  /* 0x00000c060e137981 */ /* 0x000f28000c1e9900 */
[----:B------:R-:W4:Y:S01]  /*0850*/  LDG.E.CONSTANT R17, desc[UR6][R14.64+0x8] ;  /* 0x000008060e117981 */ /* 0x000f22000c1e9900 */
[----:B--2---:R-:W-:Y:S01]  /*0860*/  FFMA R24, R28, R21, R20 ;  /* 0x000000151c187223 */ /* 0x004fe20000000014 */
[----:B------:R-:W-:-:S02]  /*0870*/  IMAD.WIDE R20, R3, 0x4, R22 ;  /* 0x0000000403147825 */ /* 0x000fc400078e0216 */
[----:B------:R0:W2:Y:S02]  /*0880*/  LDG.E R28, desc[UR6][R22.64] ;  /* 0x00000006161c7981 */ /* 0x0000a4000c1e1900 */
[----:B---3--:R-:W-:Y:S01]  /*0890*/  FFMA R10, R29, R10, R24 ;  /* 0x0000000a1d0a7223 */ /* 0x008fe20000000018 */
[C---:B------:R-:W-:Y:S01]  /*08a0*/  IMAD.WIDE R24, R3.reuse, 0x4, R20 ;  /* 0x0000000403187825 */ /* 0x040fe200078e0214 */
[----:B------:R-:W3:Y:S04]  /*08b0*/  LDG.E R26, desc[UR6][R20.64] ;  /* 0x00000006141a7981 */ /* 0x000ee8000c1e1900 */
[----:B------:R-:W3:Y:S01]  /*08c0*/  LDG.E.CONSTANT R29, desc[UR6][R14.64+0x18] ;  /* 0x000018060e1d7981 */ /* 0x000ee2000c1e9900 */
[----:B0-----:R-:W-:-:S03]  /*08d0*/  IMAD.WIDE R22, R3, 0x4, R24 ;  /* 0x0000000403167825 */ /* 0x001fc600078e0218 */
[----:B------:R-:W3:Y:S04]  /*08e0*/  LDG.E.CONSTANT R21, desc[UR6][R14.64+0x14] ;  /* 0x000014060e157981 */ /* 0x000ee8000c1e9900 */
[----:B------:R-:W3:Y:S04]  /*08f0*/  LDG.E.CONSTANT R20, desc[UR6][R14.64+0x1c] ;  /* 0x00001c060e147981 */ /* 0x000ee8000c1e9900 */
[----:B------:R-:W3:Y:S04]  /*0900*/  LDG.E R23, desc[UR6][R22.64] ;  /* 0x0000000616177981 */ /* 0x000ee8000c1e1900 */
[----:B------:R-:W3:Y:S01]  /*0910*/  LDG.E R14, desc[UR6][R24.64] ;  /* 0x00000006180e7981 */ /* 0x000ee2000c1e1900 */
[----:B----4-:R-:W-:-:S04]  /*0920*/  FFMA R10, R17, R18, R10 ;  /* 0x00000012110a7223 */ /* 0x010fc8000000000a */
[----:B------:R-:W-:Y:S01]  /*0930*/  FFMA R10, R19, R16, R10 ;  /* 0x00000010130a7223 */ /* 0x000fe2000000000a */
[----:B------:R-:W-:-:S03]  /*0940*/  IADD3 R11, PT, PT, R11, 0x8, RZ ;  /* 0x000000080b0b7810 */ /* 0x000fc60007ffe0ff */
[----:B--2---:R-:W-:-:S04]  /*0950*/  FFMA R10, R27, R28, R10 ;  /* 0x0000001c1b0a7223 */ /* 0x004fc8000000000a */
[----:B---3--:R-:W-:-:S04]  /*0960*/  FFMA R10, R21, R26, R10 ;  /* 0x0000001a150a7223 */ /* 0x008fc8000000000a */
[----:B------:R-:W-:-:S04]  /*0970*/  FFMA R29, R29, R14, R10 ;  /* 0x0000000e1d1d7223 */ /* 0x000fc8000000000a */
[----:B------:R-:W-:-:S07]  /*0980*/  FFMA R20, R20, R23, R29 ;  /* 0x0000001714147223 */ /* 0x000fce000000001d */
.L_x_3:
[----:B------:R-:W-:Y:S05]  /*0990*/  @!P2 BRA `(.L_x_0) ;  /* 0x0000000000b0a947 */ /* 0x000fea0003800000 */
[----:B------:R-:W-:Y:S02]  /*09a0*/  ISETP.GE.U32.AND P1, PT, R8, 0x4, PT ;  /* 0x000000040800780c */ /* 0x000fe40003f26070 */
[----:B------:R-:W-:-:S04]  /*09b0*/  LOP3.LUT R10, R9, 0x3, RZ, 0xc0, !PT ;  /* 0x00000003090a7812 */ /* 0x000fc800078ec0ff */
[----:B------:R-:W-:-:S07]  /*09c0*/  ISETP.NE.AND P2, PT, R10, RZ, PT ;  /* 0x000000ff0a00720c */ /* 0x000fce0003f45270 */
[----:B------:R-:W-:Y:S06]  /*09d0*/  @!P1 BRA `(.L_x_4) ;  /* 0x0000000000509947 */ /* 0x000fec0003800000 */
[----:B------:R-:W0:Y:S01]  /*09e0*/  LDC.64 R18, c[0x0][0x390] ;  /* 0x0000e400ff127b82 */ /* 0x000e220000000a00 */
[----:B------:R-:W-:-:S04]  /*09f0*/  IMAD R15, R11, R3, R2 ;  /* 0x000000030b0f7224 */ /* 0x000fc800078e0202 */
[----:B0-----:R-:W-:-:S04]  /*0a00*/  IMAD.WIDE R18, R15, 0x4, R18 ;  /* 0x000000040f127825 */ /* 0x001fc800078e0212 */
[----:B------:R-:W-:-:S04]  /*0a10*/  IMAD.WIDE.U32 R14, R11, 0x4, R12 ;  /* 0x000000040b0e7825 */ /* 0x000fc800078e000c */
[C---:B------:R-:W-:Y:S01]  /*0a20*/  IMAD.WIDE R16, R3.reuse, 0x4, R18 ;  /* 0x0000000403107825 */ /* 0x040fe200078e0212 */
[----:B------:R-:W2:Y:S04]  /*0a30*/  LDG.E.CONSTANT R21, desc[UR6][R14.64] ;  /* 0x000000060e157981 */ /* 0x000ea8000c1e9900 */
[----:B------:R-:W2:Y:S01]  /*0a40*/  LDG.E R18, desc[UR6][R18.64] ;  /* 0x0000000612127981 */ /* 0x000ea2000c1e1900 */
[----:B------:R-:W-:-:S03]  /*0a50*/  IMAD.WIDE R22, R3, 0x4, R16 ;  /* 0x0000000403167825 */ /* 0x000fc600078e0210 */
[----:B------:R-:W3:Y:S04]  /*0a60*/  LDG.E R16, desc[UR6][R16.64] ;  /* 0x0000000610107981 */ /* 0x000ee8000c1e1900 */
[----:B------:R-:W3:Y:S01]  /*0a70*/  LDG.E.CONSTANT R8, desc[UR6][R14.64+0x4] ;  /* 0x000004060e087981 */ /* 0x000ee2000c1e9900 */
[----:B------:R-:W-:-:S03]  /*0a80*/  IMAD.WIDE R24, R3, 0x4, R22 ;  /* 0x0000000403187825 */ /* 0x000fc600078e0216 */
[----:B------:R-:W4:Y:S04]  /*0a90*/  LDG.E R26, desc[UR6][R22.64] ;  /* 0x00000006161a7981 */ /* 0x000f28000c1e1900 */
[----:B------:R-:W4:Y:S04]  /*0aa0*/  LDG.E.CONSTANT R27, desc[UR6][R14.64+0x8] ;  /* 0x000008060e1b7981 */ /* 0x000f28000c1e9900 */
[----:B------:R-:W4:Y:S04]  /*0ab0*/  LDG.E.CONSTANT R29, desc[UR6][R14.64+0xc] ;  /* 0x00000c060e1d7981 */ /* 0x000f28000c1e9900 */
[----:B------:R-:W4:Y:S01]  /*0ac0*/  LDG.E R24, desc[UR6][R24.64] ;  /* 0x0000000618187981 */ /* 0x000f22000c1e1900 */
[----:B------:R-:W-:Y:S01]  /*0ad0*/  IADD3 R11, PT, PT, R11, 0x4, RZ ;  /* 0x000000040b0b7810 */ /* 0x000fe20007ffe0ff */
[----:B--2---:R-:W-:-:S04]  /*0ae0*/  FFMA R21, R21, R18, R20 ;  /* 0x0000001215157223 */ /* 0x004fc80000000014 */
[----:B---3--:R-:W-:-:S04]  /*0af0*/  FFMA R8, R8, R16, R21 ;  /* 0x0000001008087223 */ /* 0x008fc80000000015 */
[----:B----4-:R-:W-:-:S04]  /*0b00*/  FFMA R8, R27, R26, R8 ;  /* 0x0000001a1b087223 */ /* 0x010fc80000000008 */
[----:B------:R-:W-:-:S07]  /*0b10*/  FFMA R20, R29, R24, R8 ;  /* 0x000000181d147223 */ /* 0x000fce0000000008 */
.L_x_4:
[----:B------:R-:W-:Y:S05]  /*0b20*/  @!P2 BRA `(.L_x_0) ;  /* 0x00000000004ca947 */ /* 0x000fea0003800000 */
[----:B------:R-:W0:Y:S01]  /*0b30*/  LDCU.64 UR8, c[0x0][0x388] ;  /* 0x00007100ff0877ac */ /* 0x000e220008000a00 */
[----:B------:R-:W1:Y:S01]  /*0b40*/  LDC.64 R14, c[0x0][0x390] ;  /* 0x0000e400ff0e7b82 */ /* 0x000e620000000a00 */
[----:B------:R-:W-:Y:S01]  /*0b50*/  IMAD.WIDE.U32 R16, R11, 0x4, RZ ;  /* 0x000000040b107825 */ /* 0x000fe200078e00ff */
[----:B------:R-:W-:-:S03]  /*0b60*/  IADD3 R8, PT, PT, -R10, RZ, RZ ;  /* 0x000000ff0a087210 */ /* 0x000fc60007ffe1ff */
[----:B------:R-:W-:-:S04]  /*0b70*/  IMAD.WIDE R16, R6, 0x4, R16 ;  /* 0x0000000406107825 */ /* 0x000fc800078e0210 */
[----:B------:R-:W-:Y:S01]  /*0b80*/  IMAD R6, R11, R3, R2 ;  /* 0x000000030b067224 */ /* 0x000fe200078e0202 */
[----:B0-----:R-:W-:-:S04]  /*0b90*/  IADD3 R16, P1, PT, R16, UR8, RZ ;  /* 0x0000000810107c10 */ /* 0x001fc8000ff3e0ff */
[----:B------:R-:W-:-:S09]  /*0ba0*/  IADD3.X R19, PT, PT, R17, UR9, RZ, P1, !PT ;  /* 0x0000000911137c10 */ /* 0x000fd20008ffe4ff */
.L_x_5:
[----:B-1----:R-:W-:Y:S01]  /*0bb0*/  IMAD.WIDE R10, R6, 0x4, R14 ;  /* 0x00000004060a7825 */ /* 0x002fe200078e020e */
[----:B------:R-:W-:-:S05]  /*0bc0*/  MOV R17, R19 ;  /* 0x0000001300117202 */ /* 0x000fca0000000f00 */
[----:B------:R-:W2:Y:S04]  /*0bd0*/  LDG.E R10, desc[UR6][R10.64] ;  /* 0x000000060a0a7981 */ /* 0x000ea8000c1e1900 */
[----:B------:R0:W2:Y:S01]  /*0be0*/  LDG.E.CONSTANT R17, desc[UR6][R16.64] ;  /* 0x0000000610117981 */ /* 0x0000a2000c1e9900 */
[----:B------:R-:W-:-:S04]  /*0bf0*/  IADD3 R8, PT, PT, R8, 0x1, RZ ;  /* 0x0000000108087810 */ /* 0x000fc80007ffe0ff */
[----:B------:R-:W-:Y:S02]  /*0c00*/  ISETP.NE.AND P1, PT, R8, RZ, PT ;  /* 0x000000ff0800720c */ /* 0x000fe40003f25270 */
[----:B0-----:R-:W-:Y:S02]  /*0c10*/  IADD3 R16, P2, PT, R16, 0x4, RZ ;  /* 0x0000000410107810 */ /* 0x001fe40007f5e0ff */
[----:B------:R-:W-:Y:S02]  /*0c20*/  IADD3 R6, PT, PT, R6, R3, RZ ;  /* 0x0000000306067210 */ /* 0x000fe40007ffe0ff */
[----:B------:R-:W-:Y:S01]  /*0c30*/  IADD3.X R19, PT, PT, RZ, R19, RZ, P2, !PT ;  /* 0x00000013ff137210 */ /* 0x000fe200017fe4ff */
[----:B--2---:R-:W-:-:S06]  /*0c40*/  FFMA R20, R17, R10, R20 ;  /* 0x0000000a11147223 */ /* 0x004fcc0000000014 */
[----:B------:R-:W-:Y:S05]  /*0c50*/  @P1 BRA `(.L_x_5) ;  /* 0xfffffffc00d41947 */ /* 0x000fea000383ffff */
.L_x_0:
[----:B------:R-:W-:-:S06]  /*0c60*/  IMAD.WIDE R12, R9, 0x4, R12 ;  /* 0x00000004090c7825 */ /* 0x000fcc00078e020c */
[----:B------:R-:W2:Y:S01]  /*0c70*/  LDG.E.CONSTANT R12, desc[UR6][R12.64] ;  /* 0x000000060c0c7981 */ /* 0x000ea2000c1e9900 */
[C---:B------:R-:W-:Y:S02]  /*0c80*/  ISETP.GE.AND P1, PT, R5.reuse, 0x3, PT ;  /* 0x000000030500780c */ /* 0x040fe40003f26270 */
[----:B------:R-:W-:Y:S01]  /*0c90*/  IADD3 R6, PT, PT, R5, -0x2, RZ ;  /* 0xfffffffe05067810 */ /* 0x000fe20007ffe0ff */
[----:B--2---:R-:W-:-:S10]  /*0ca0*/  FFMA R21, R7, R12, R20 ;  /* 0x0000000c07157223 */ /* 0x004fd40000000014 */
[----:B------:R-:W-:Y:S05]  /*0cb0*/  @!P1 BRA `(.L_x_6) ;  /* 0x0000000800209947 */ /* 0x000fea0003800000 */
[----:B------:R-:W-:Y:S01]  /*0cc0*/  IADD3 R5, PT, PT, R5, -0x3, RZ ;  /* 0xfffffffd05057810 */ /* 0x000fe20007ffe0ff */
[----:B------:R-:W-:Y:S01]  /*0cd0*/  HFMA2 R20, -RZ, RZ, 0, 0 ;  /* 0x00000000ff147431 */ /* 0x000fe200000001ff */
[----:B------:R-:W-:Y:S02]  /*0ce0*/  LOP3.LUT R23, R6, 0xf, RZ, 0xc0, !PT ;  /* 0x0000000f06177812 */ /* 0x000fe400078ec0ff */
[----:B------:R-:W-:Y:S02]  /*0cf0*/  ISETP.GE.U32.AND P1, PT, R5, 0xf, PT ;  /* 0x0000000f0500780c */ /* 0x000fe40003f26070 */
[----:B------:R-:W-:-:S11]  /*0d00*/  ISETP.NE.AND P2, PT, R23, RZ, PT ;  /* 0x000000ff1700720c */ /* 0x000fd60003f45270 */
[----:B------:R-:W-:Y:S05]  /*0d10*/  @!P1 BRA `(.L_x_7) ;  /* 0x0000000000ec9947 */ /* 0x000fea0003800000 */
[----:B------:R-:W-:Y:S02]  /*0d20*/  LOP3.LUT R20, R6, 0xfffffff0, RZ, 0xc0, !PT ;  /* 0xfffffff006147812 */ /* 0x000fe400078ec0ff */
[----:B------:R-:W-:Y:S02]  /*0d30*/  IADD3 R22, PT, PT, R3, UR4, R0 ;  /* 0x0000000403167c10 */ /* 0x000fe4000fffe000 */
[----:B------:R-:W-:Y:S02]  /*0d40*/  MOV R0, R2 ;  /* 0x0000000200007202 */ /* 0x000fe40000000f00 */
[----:B------:R-:W-:-:S07]  /*0d50*/  IADD3 R5, PT, PT, -R20, RZ, RZ ;  /* 0x000000ff14057210 */ /* 0x000fce0007ffe1ff */
.L_x_8:
[----:B---3--:R-:W0:Y:S02]  /*0d60*/  LDC.64 R14, c[0x0][0x390] ;  /* 0x0000e400ff0e7b82 */ /* 0x008e240000000a00 */
[----:B0-----:R-:W-:-:S05]  /*0d70*/  IMAD.WIDE R8, R22, 0x4, R14 ;  /* 0x0000000416087825 */ /* 0x001fca00078e020e */
[----:B------:R-:W2:Y:S01]  /*0d80*/  LDG.E R25, desc[UR6][R8.64] ;  /* 0x0000000608197981 */ /* 0x000ea2000c1e1900 */
[----:B------:R-:W-:-:S04]  /*0d90*/  IMAD.WIDE R14, R0, 0x4, R14 ;  /* 0x00000004000e7825 */ /* 0x000fc800078e020e */
[C---:B------:R-:W-:Y:S01]  /*0da0*/  IMAD.WIDE R10, R3.reuse, 0x4, R8 ;  /* 0x00000004030a7825 */ /* 0x040fe200078e0208 */
[----:B--2---:R0:W-:Y:S04]  /*0db0*/  STG.E desc[UR6][R14.64], R25 ;  /* 0x000000190e007986 */ /* 0x0041e8000c101906 */
[----:B------:R-:W2:Y:S01]  /*0dc0*/  LDG.E R27, desc[UR6][R10.64] ;  /* 0x000000060a1b7981 */ /* 0x000ea2000c1e1900 */
[----:B------:R-:W-:-:S03]  /*0dd0*/  IMAD.WIDE R12, R3, 0x4, R10 ;  /* 0x00000004030c7825 */ /* 0x000fc600078e020a */
[----:B--2---:R1:W-:Y:S04]  /*0de0*/  STG.E desc[UR6][R8.64], R27 ;  /* 0x0000001b08007986 */ /* 0x0043e8000c101906 */
[----:B------:R-:W2:Y:S01]  /*0df0*/  LDG.E R29, desc[UR6][R12.64] ;  /* 0x000000060c1d7981 */ /* 0x000ea2000c1e1900 */
[----:B------:R-:W-:-:S03]  /*0e00*/  IMAD.WIDE R18, R3, 0x4, R12 ;  /* 0x0000000403127825 */ /* 0x000fc600078e020c */
[----:B--2---:R2:W-:Y:S04]  /*0e10*/  STG.E desc[UR6][R10.64], R29 ;  /* 0x0000001d0a007986 */ /* 0x0045e8000c101906 */
[----:B------:R-:W3:Y:S01]  /*0e20*/  LDG.E R24, desc[UR6][R18.64] ;  /* 0x0000000612187981 */ /* 0x000ee2000c1e1900 */
[----:B------:R-:W-:-:S03]  /*0e30*/  IMAD.WIDE R16, R3, 0x4, R18 ;  /* 0x0000000403107825 */ /* 0x000fc600078e0212 */
[----:B---3--:R3:W-:Y:S04]  /*0e40*/  STG.E desc[UR6][R12.64], R24 ;  /* 0x000000180c007986 */ /* 0x0087e8000c101906 */
[----:B------:R-:W4:Y:S01]  /*0e50*/  LDG.E R26, desc[UR6][R16.64] ;  /* 0x00000006101a7981 */ /* 0x000f22000c1e1900 */
[----:B0-----:R-:W-:-:S03]  /*0e60*/  IMAD.WIDE R14, R3, 0x4, R16 ;  /* 0x00000004030e7825 */ /* 0x001fc600078e0210 */
[----:B----4-:R0:W-:Y:S04]  /*0e70*/  STG.E desc[UR6][R18.64], R26 ;  /* 0x0000001a12007986 */ /* 0x0101e8000c101906 */
[----:B------:R-:W4:Y:S01]  /*0e80*/  LDG.E R25, desc[UR6][R14.64] ;  /* 0x000000060e197981 */ /* 0x000f22000c1e1900 */
[----:B-1----:R-:W-:-:S03]  /*0e90*/  IMAD.WIDE R8, R3, 0x4, R14 ;  /* 0x0000000403087825 */ /* 0x002fc600078e020e */
[----:B----4-:R1:W-:Y:S04]  /*0ea0*/  STG.E desc[UR6][R16.64], R25 ;  /* 0x0000001910007986 */ /* 0x0103e8000c101906 */
[----:B------:R-:W4:Y:S01]  /*0eb0*/  LDG.E R27, desc[UR6][R8.64] ;  /* 0x00000006081b7981 */ /* 0x000f22000c1e1900 */
[----:B--2---:R-:W-:-:S03]  /*0ec0*/  IMAD.WIDE R10, R3, 0x4, R8 ;  /* 0x00000004030a7825 */ /* 0x004fc600078e0208 */
[----:B----4-:R2:W-:Y:S04]  /*0ed0*/  STG.E desc[UR6][R14.64], R27 ;  /* 0x0000001b0e007986 */ /* 0x0105e8000c101906 */
[----:B------:R-:W4:Y:S01]  /*0ee0*/  LDG.E R29, desc[UR6][R10.64] ;  /* 0x000000060a1d7981 */ /* 0x000f22000c1e1900 */
[----:B---3--:R-:W-:-:S03]  /*0ef0*/  IMAD.WIDE R12, R3, 0x4, R10 ;  /* 0x00000004030c7825 */ /* 0x008fc600078e020a */
[----:B----4-:R3:W-:Y:S04]  /*0f00*/  STG.E desc[UR6][R8.64], R29 ;  /* 0x0000001d08007986 */ /* 0x0107e8000c101906 */
        /* <DEDUP_REMOVED lines=19> */
[----:B--2---:R-:W-:Y:S01]  /*1040*/  IMAD.WIDE R18, R3, 0x4, R12 ;  /* 0x0000000403127825 */ /* 0x004fe200078e020c */
[----:B------:R-:W-:-:S04]  /*1050*/  IADD3 R5, PT, PT, R5, 0x10, RZ ;  /* 0x0000001005057810 */ /* 0x000fc80007ffe0ff */
[----:B------:R-:W-:Y:S01]  /*1060*/  ISETP.NE.AND P1, PT, R5, RZ, PT ;  /* 0x000000ff0500720c */ /* 0x000fe20003f25270 */
[----:B----4-:R3:W-:Y:S04]  /*1070*/  STG.E desc[UR6][R10.64], R26 ;  /* 0x0000001a0a007986 */ /* 0x0107e8000c101906 */
[----:B------:R-:W2:Y:S01]  /*1080*/  LDG.E R19, desc[UR6][R18.64] ;  /* 0x0000000612137981 */ /* 0x000ea2000c1e1900 */
[C---:B------:R-:W-:Y:S02]  /*1090*/  LEA R0, R3.reuse, R0, 0x4 ;  /* 0x0000000003007211 */ /* 0x040fe400078e20ff */
[----:B------:R-:W-:Y:S01]  /*10a0*/  LEA R22, R3, R22, 0x4 ;  /* 0x0000001603167211 */ /* 0x000fe200078e20ff */
[----:B--2---:R3:W-:Y:S04]  /*10b0*/  STG.E desc[UR6][R12.64], R19 ;  /* 0x000000130c007986 */ /* 0x0047e8000c101906 */
[----:B------:R-:W-:Y:S05]  /*10c0*/  @P1 BRA `(.L_x_8) ;  /* 0xfffffffc00241947 */ /* 0x000fea000383ffff */
.L_x_7:
[----:B------:R-:W-:Y:S05]  /*10d0*/  @!P2 BRA `(.L_x_6) ;  /* 0x000000040018a947 */ /* 0x000fea0003800000 */
[----:B------:R-:W-:Y:S02]  /*10e0*/  ISETP.GE.U32.AND P1, PT, R23, 0x8, PT ;  /* 0x000000081700780c */ /* 0x000fe40003f26070 */
[----:B------:R-:W-:-:S04]  /*10f0*/  LOP3.LUT R5, R6, 0x7, RZ, 0xc0, !PT ;  /* 0x0000000706057812 */ /* 0x000fc800078ec0ff */
[----:B------:R-:W-:-:S07]  /*1100*/  ISETP.NE.AND P2, PT, R5, RZ, PT ;  /* 0x000000ff0500720c */ /* 0x000fce0003f45270 */
[----:B------:R-:W-:Y:S06]  /*1110*/  @!P1 BRA `(.L_x_9) ;  /* 0x0000000000749947 */ /* 0x000fec0003800000 */
[----:B---3--:R-:W0:Y:S01]  /*1120*/  LDC.64 R18, c[0x0][0x390] ;  /* 0x0000e400ff127b82 */ /* 0x008e220000000a00 */
[----:B------:R-:W-:-:S05]  /*1130*/  IMAD R0, R20, R3, R2 ;  /* 0x0000000314007224 */ /* 0x000fca00078e0202 */
[----:B------:R-:W-:-:S05]  /*1140*/  IADD3 R9, PT, PT, R0, R3, RZ ;  /* 0x0000000300097210 */ /* 0x000fca0007ffe0ff */
        /* <DEDUP_REMOVED lines=14> */
[----:B------:R-:W3:Y:S01]  /*1230*/  LDG.E R0, desc[UR6][R16.64] ;  /* 0x0000000610007981 */ /* 0x000ee2000c1e1900 */
[----:B0-----:R-:W-:-:S03]  /*1240*/  IMAD.WIDE R18, R3, 0x4, R16 ;  /* 0x0000000403127825 */ /* 0x001fc600078e0210 */
[----:B---3--:R4:W-:Y:S04]  /*1250*/  STG.E desc[UR6][R14.64], R0 ;  /* 0x000000000e007986 */ /* 0x0089e8000c101906 */
[----:B------:R-:W3:Y:S01]  /*1260*/  LDG.E R23, desc[UR6][R18.64] ;  /* 0x0000000612177981 */ /* 0x000ee2000c1e1900 */
[----:B-1----:R-:W-:-:S03]  /*1270*/  IMAD.WIDE R8, R3, 0x4, R18 ;  /* 0x0000000403087825 */ /* 0x002fc600078e0212 */
[----:B---3--:R4:W-:Y:S04]  /*1280*/  STG.E desc[UR6][R16.64], R23 ;  /* 0x0000001710007986 */ /* 0x0089e8000c101906 */
[----:B------:R-:W3:Y:S01]  /*1290*/  LDG.E R25, desc[UR6][R8.64] ;  /* 0x0000000608197981 */ /* 0x000ee2000c1e1900 */
[----:B--2---:R-:W-:-:S03]  /*12a0*/  IMAD.WIDE R10, R3, 0x4, R8 ;  /* 0x00000004030a7825 */ /* 0x004fc600078e0208 */
[----:B---3--:R4:W-:Y:S04]  /*12b0*/  STG.E desc[UR6][R18.64], R25 ;  /* 0x0000001912007986 */ /* 0x0089e8000c101906 */
[----:B------:R-:W2:Y:S01]  /*12c0*/  LDG.E R11, desc[UR6][R10.64] ;  /* 0x000000060a0b7981 */ /* 0x000ea2000c1e1900 */
[----:B------:R-:W-:-:S03]  /*12d0*/  IADD3 R20, PT, PT, R20, 0x8, RZ ;  /* 0x0000000814147810 */ /* 0x000fc60007ffe0ff */
[----:B--2---:R4:W-:Y:S04]  /*12e0*/  STG.E desc[UR6][R8.64], R11 ;  /* 0x0000000b08007986 */ /* 0x0049e8000c101906 */
.L_x_9:
[----:B------:R-:W-:Y:S05]  /*12f0*/  @!P2 BRA `(.L_x_6) ;  /* 0x000000000090a947 */ /* 0x000fea0003800000 */
[----:B------:R-:W-:Y:S02]  /*1300*/  ISETP.GE.U32.AND P1, PT, R5, 0x4, PT ;  /* 0x000000040500780c */ /* 0x000fe40003f26070 */
[----:B----4-:R-:W-:-:S04]  /*1310*/  LOP3.LUT R0, R6, 0x3, RZ, 0xc0, !PT ;  /* 0x0000000306007812 */ /* 0x010fc800078ec0ff */
        /* <DEDUP_REMOVED lines=16> */
[----:B------:R-:W2:Y:S01]  /*1420*/  LDG.E R17, desc[UR6][R16.64] ;  /* 0x0000000610117981 */ /* 0x000ea2000c1e1900 */
[----:B------:R-:W-:-:S03]  /*1430*/  IADD3 R20, PT, PT, R20, 0x4, RZ ;  /* 0x0000000414147810 */ /* 0x000fc60007ffe0ff */
[----:B--2---:R0:W-:Y:S04]  /*1440*/  STG.E desc[UR6][R12.64], R17 ;  /* 0x000000110c007986 */ /* 0x0041e8000c101906 */
.L_x_10:
[----:B------:R-:W-:Y:S05]  /*1450*/  @!P2 BRA `(.L_x_6) ;  /* 0x000000000038a947 */ /* 0x000fea0003800000 */
[----:B0--3--:R-:W0:Y:S01]  /*1460*/  LDC.64 R8, c[0x0][0x390] ;  /* 0x0000e400ff087b82 */ /* 0x009e220000000a00 */
[-C--:B------:R-:W-:Y:S01]  /*1470*/  IMAD R5, R20, R3.reuse, R3 ;  /* 0x0000000314057224 */ /* 0x080fe200078e0203 */
[----:B------:R-:W-:Y:S01]  /*1480*/  IADD3 R0, PT, PT, -R0, RZ, RZ ;  /* 0x000000ff00007210 */ /* 0x000fe20007ffe1ff */
[----:B------:R-:W-:-:S03]  /*1490*/  IMAD R20, R20, R3, R2 ;  /* 0x0000000314147224 */ /* 0x000fc600078e0202 */
[----:B------:R-:W-:-:S07]  /*14a0*/  IADD3 R5, PT, PT, R2, R5, RZ ;  /* 0x0000000502057210 */ /* 0x000fce0007ffe0ff */
.L_x_11:
[----:B01----:R-:W-:-:S06]  /*14b0*/  IMAD.WIDE R10, R5, 0x4, R8 ;  /* 0x00000004050a7825 */ /* 0x003fcc00078e0208 */
[----:B------:R-:W2:Y:S01]  /*14c0*/  LDG.E R11, desc[UR6][R10.64] ;  /* 0x000000060a0b7981 */ /* 0x000ea2000c1e1900 */
[----:B------:R-:W-:Y:S01]  /*14d0*/  IADD3 R0, PT, PT, R0, 0x1, RZ ;  /* 0x0000000100007810 */ /* 0x000fe20007ffe0ff */
[C---:B------:R-:W-:Y:S01]  /*14e0*/  IMAD.WIDE R12, R20.reuse, 0x4, R8 ;  /* 0x00000004140c7825 */ /* 0x040fe200078e0208 */
[-C--:B------:R-:W-:Y:S02]  /*14f0*/  IADD3 R20, PT, PT, R20, R3.reuse, RZ ;  /* 0x0000000314147210 */ /* 0x080fe40007ffe0ff */
[----:B------:R-:W-:Y:S02]  /*1500*/  ISETP.NE.AND P1, PT, R0, RZ, PT ;  /* 0x000000ff0000720c */ /* 0x000fe40003f25270 */
[----:B------:R-:W-:Y:S01]  /*1510*/  IADD3 R5, PT, PT, R5, R3, RZ ;  /* 0x0000000305057210 */ /* 0x000fe20007ffe0ff */
[----:B--2---:R1:W-:Y:S10]  /*1520*/  STG.E desc[UR6][R12.64], R11 ;  /* 0x0000000b0c007986 */ /* 0x0043f4000c101906 */
[----:B------:R-:W-:Y:S05]  /*1530*/  @P1 BRA `(.L_x_11) ;  /* 0xfffffffc00dc1947 */ /* 0x000fea000383ffff */
.L_x_6:
[----:B01-34-:R-:W0:Y:S01]  /*1540*/  @P0 LDC.64 R10, c[0x0][0x390] ;  /* 0x0000e400ff0a0b82 */ /* 0x01be220000000a00 */
[----:B------:R-:W-:Y:S02]  /*1550*/  @P0 IMAD R5, R6, R3, R2 ;  /* 0x0000000306050224 */ /* 0x000fe400078e0202 */
[----:B-----5:R-:W-:-:S05]  /*1560*/  FMUL R21, R4, R21 ;  /* 0x0000001504157220 */ /* 0x020fca0000400000 */
[----:B------:R-:W1:Y:S01]  /*1570*/  LDC.64 R8, c[0x0][0x398] ;  /* 0x0000e600ff087b82 */ /* 0x000e620000000a00 */
[----:B0-----:R-:W-:-:S05]  /*1580*/  @P0 IMAD.WIDE R4, R5, 0x4, R10 ;  /* 0x0000000405040825 */ /* 0x001fca00078e020a */
[----:B------:R-:W-:Y:S01]  /*1590*/  @P0 STG.E desc[UR6][R4.64], R7 ;  /* 0x0000000704000986 */ /* 0x000fe2000c101906 */
[----:B-1----:R-:W-:-:S05]  /*15a0*/  IMAD.WIDE R2, R2, 0x4, R8 ;  /* 0x0000000402027825 */ /* 0x002fca00078e0208 */
[----:B------:R-:W-:Y:S01]  /*15b0*/  STG.E desc[UR6][R2.64], R21 ;  /* 0x0000001502007986 */ /* 0x000fe2000c101906 */
[----:B------:R-:W-:Y:S05]  /*15c0*/  EXIT ;  /* 0x000000000000794d */ /* 0x000fea0003800000 */
.L_x_12:
[----:B------:R-:W-:-:S00]  /*15d0*/  BRA `(.L_x_12) ;  /* 0xfffffffc00fc7947 */ /* 0x000fc0000383ffff */
[----:B------:R-:W-:-:S00]  /*15e0*/  NOP ;  /* 0x0000000000007918 */ /* 0x000fc00000000000 */
        /* <DEDUP_REMOVED lines=9> */
.L_x_13:


//--------------------- .nv.shared.reserved.0     --------------------------
	.section	.nv.shared.reserved.0,"aw",@nobits
	.weak		__nv_reservedSMEM_offset_0_alias
	.size		__nv_reservedSMEM_offset_0_alias, 0, 64
	.other		__nv_reservedSMEM_offset_0_alias,@"STO_CUDA_RESERVED_SHARED STV_DEFAULT"
__nv_reservedSMEM_offset_0_alias:
	.zero		0
	.zero		64


//--------------------- .nv.constant0.shortconv_depthwise_kernel --------------------------
	.section	.nv.constant0.shortconv_depthwise_kernel,"a",@progbits
	.sectionflags	@""
	.align	4
.nv.constant0.shortconv_depthwise_kernel:
	.zero		936


//--------------------- SYMBOLS --------------------------

	.type		.nv.reservedSmem.offset0,@object
	.size		.nv.reservedSmem.offset0,0x4
